//
// Generated by NVIDIA NVVM Compiler
//
// Compiler Build ID: CL-36424714
// Cuda compilation tools, release 13.0, V13.0.88
// Based on NVVM 20.0.0
//

.version 9.0
.target sm_100
.address_size 64

	// .globl	_Z24output_projection_kernelPfS_S_
.global .align 4 .b8 attn_out[256];
.global .align 4 .b8 W_O[2048];
.global .align 4 .b8 output[2048];

.visible .entry _Z24output_projection_kernelPfS_S_(
	.param .u64 .ptr .align 1 _Z24output_projection_kernelPfS_S__param_0,
	.param .u64 .ptr .align 1 _Z24output_projection_kernelPfS_S__param_1,
	.param .u64 .ptr .align 1 _Z24output_projection_kernelPfS_S__param_2
)
{
	.reg .pred 	%p<7>;
	.reg .b32 	%r<13>;
	.reg .b32 	%f<4>;
	.reg .b64 	%rd<25>;

	ld.param.u64 	%rd1, [_Z24output_projection_kernelPfS_S__param_0];
	ld.param.u64 	%rd2, [_Z24output_projection_kernelPfS_S__param_1];
	ld.param.u64 	%rd3, [_Z24output_projection_kernelPfS_S__param_2];
	mov.u32 	%r3, %tid.y;
	mov.u32 	%r4, %ctaid.y;
	mov.u32 	%r5, %ntid.y;
	mad.lo.s32 	%r1, %r4, %r5, %r3;
	mov.u32 	%r6, %tid.x;
	mov.u32 	%r7, %ctaid.x;
	mov.u32 	%r8, %ntid.x;
	mad.lo.s32 	%r2, %r7, %r8, %r6;
	setp.gt.u32 	%p1, %r1, 7;
	setp.gt.s32 	%p2, %r2, 7;
	or.pred  	%p3, %p1, %p2;
	@%p3 bra 	$L__BB0_2;
	cvta.to.global.u64 	%rd4, %rd1;
	shl.b32 	%r9, %r1, 3;
	add.s32 	%r10, %r9, %r2;
	mul.wide.s32 	%rd5, %r10, 4;
	add.s64 	%rd6, %rd4, %rd5;
	ld.global.f32 	%f1, [%rd6];
	mul.wide.u32 	%rd7, %r1, 32;
	mov.u64 	%rd8, attn_out;
	add.s64 	%rd9, %rd8, %rd7;
	mul.wide.s32 	%rd10, %r2, 4;
	add.s64 	%rd11, %rd9, %rd10;
	st.global.f32 	[%rd11], %f1;
$L__BB0_2:
	setp.gt.u32 	%p4, %r1, 7;
	setp.gt.s32 	%p5, %r2, 63;
	or.pred  	%p6, %p4, %p5;
	@%p6 bra 	$L__BB0_4;
	shl.b32 	%r11, %r1, 6;
	add.s32 	%r12, %r11, %r2;
	cvta.to.global.u64 	%rd12, %rd2;
	mul.wide.s32 	%rd13, %r12, 4;
	add.s64 	%rd14, %rd12, %rd13;
	ld.global.f32 	%f2, [%rd14];
	mul.wide.u32 	%rd15, %r1, 256;
	mov.u64 	%rd16, W_O;
	add.s64 	%rd17, %rd16, %rd15;
	mul.wide.s32 	%rd18, %r2, 4;
	add.s64 	%rd19, %rd17, %rd18;
	st.global.f32 	[%rd19], %f2;
	mov.u64 	%rd20, output;
	add.s64 	%rd21, %rd20, %rd15;
	add.s64 	%rd22, %rd21, %rd18;
	ld.global.f32 	%f3, [%rd22];
	cvta.to.global.u64 	%rd23, %rd3;
	add.s64 	%rd24, %rd23, %rd13;
	st.global.f32 	[%rd24], %f3;
$L__BB0_4:
	ret;

}


// ===== COMPILED SASS (sm_100) =====

	.target	sm_100

	.elftype	@"ET_EXEC"


//--------------------- .note.nv.tkinfo           --------------------------
	.section	.note.nv.tkinfo,"",@"SHT_NOTE"
	.sectionflags	@"SHF_NOTE_NV_TKINFO"
	.tkinfo
        /*0018*/ 	.word	0x00000002
        /*0030*/ 	.string	""
        /*0030*/ 	.string	"ptxas"
        /*0030*/ 	.string	"Cuda compilation tools, release 13.0, V13.0.88"
        /*0030*/ 	.string	"Build cuda_13.0.r13.0/compiler.36424714_0"
        /*0030*/ 	.string	"-arch sm_100 -m 64 "



//--------------------- .note.nv.cuinfo           --------------------------
	.section	.note.nv.cuinfo,"",@"SHT_NOTE"
	.sectionflags	@"SHF_NOTE_NV_CUINFO"
        /*0018*/ 	.short	0x0002
        /*001a*/ 	.short	0x0064
        /*001c*/ 	.short	0x0082
	.zero		2


//--------------------- .nv.info                  --------------------------
	.section	.nv.info,"",@"SHT_CUDA_INFO"
	.align	4


	//----- nvinfo : EIATTR_REGCOUNT
	.align		4
        /*0000*/ 	.byte	0x04, 0x2f
        /*0002*/ 	.short	(.L_4 - .L_3)
	.align		4
.L_3:
        /*0004*/ 	.word	index@(_Z24output_projection_kernelPfS_S_)
        /*0008*/ 	.word	0x0000000e


	//----- nvinfo : EIATTR_FRAME_SIZE
	.align		4
.L_4:
        /*000c*/ 	.byte	0x04, 0x11
        /*000e*/ 	.short	(.L_6 - .L_5)
	.align		4
.L_5:
        /*0010*/ 	.word	index@(_Z24output_projection_kernelPfS_S_)
        /*0014*/ 	.word	0x00000000


	//----- nvinfo : EIATTR_MIN_STACK_SIZE
	.align		4
.L_6:
        /*0018*/ 	.byte	0x04, 0x12
        /*001a*/ 	.short	(.L_8 - .L_7)
	.align		4
.L_7:
        /*001c*/ 	.word	index@(_Z24output_projection_kernelPfS_S_)
        /*0020*/ 	.word	0x00000000
.L_8:


//--------------------- .nv.compat                --------------------------
	.section	.nv.compat,"",@"SHT_CUDA_COMPAT_INFO"
	.align	4
        /*0000*/ 	.byte	0x02, 0x09, 0x00, 0x00, 0x02, 0x02, 0x01, 0x00, 0x02, 0x05, 0x05, 0x00, 0x03, 0x07, 0x01, 0x01
        /*0010*/ 	.byte	0x02, 0x03, 0x00, 0x00, 0x02, 0x06, 0x01, 0x00, 0x04, 0x0b, 0x08, 0x00, 0x09, 0x00, 0x00, 0x00
        /*0020*/ 	.byte	0x00, 0x00, 0x00, 0x00


//--------------------- .nv.info._Z24output_projection_kernelPfS_S_ --------------------------
	.section	.nv.info._Z24output_projection_kernelPfS_S_,"",@"SHT_CUDA_INFO"
	.sectionflags	@""
	.align	4


	//----- nvinfo : EIATTR_CUDA_API_VERSION
	.align		4
        /*0000*/ 	.byte	0x04, 0x37
        /*0002*/ 	.short	(.L_10 - .L_9)
.L_9:
        /*0004*/ 	.word	0x00000082


	//----- nvinfo : EIATTR_KPARAM_INFO
	.align		4
.L_10:
        /*0008*/ 	.byte	0x04, 0x17
        /*000a*/ 	.short	(.L_12 - .L_11)
.L_11:
        /*000c*/ 	.word	0x00000000
        /*0010*/ 	.short	0x0002
        /*0012*/ 	.short	0x0010
        /*0014*/ 	.byte	0x00, 0xf5, 0x21, 0x00


	//----- nvinfo : EIATTR_KPARAM_INFO
	.align		4
.L_12:
        /*0018*/ 	.byte	0x04, 0x17
        /*001a*/ 	.short	(.L_14 - .L_13)
.L_13:
        /*001c*/ 	.word	0x00000000
        /*0020*/ 	.short	0x0001
        /*0022*/ 	.short	0x0008
        /*0024*/ 	.byte	0x00, 0xf5, 0x21, 0x00


	//----- nvinfo : EIATTR_KPARAM_INFO
	.align		4
.L_14:
        /*0028*/ 	.byte	0x04, 0x17
        /*002a*/ 	.short	(.L_16 - .L_15)
.L_15:
        /*002c*/ 	.word	0x00000000
        /*0030*/ 	.short	0x0000
        /*0032*/ 	.short	0x0000
        /*0034*/ 	.byte	0x00, 0xf5, 0x21, 0x00


	//----- nvinfo : EIATTR_SPARSE_MMA_MASK
	.align		4
.L_16:
        /*0038*/ 	.byte	0x03, 0x50
        /*003a*/ 	.short	0x0000


	//----- nvinfo : EIATTR_MAXREG_COUNT
	.align		4
        /*003c*/ 	.byte	0x03, 0x1b
        /*003e*/ 	.short	0x00ff


	//----- nvinfo : EIATTR_MERCURY_ISA_VERSION
	.align		4
        /*0040*/ 	.byte	0x03, 0x5f
        /*0042*/ 	.short	0x0101


	//----- nvinfo : EIATTR_VRC_CTA_INIT_COUNT
	.align		4
        /*0044*/ 	.byte	0x02, 0x4a
	.zero		1
	.zero		1


	//----- nvinfo : EIATTR_EXIT_INSTR_OFFSETS
	.align		4
        /*0048*/ 	.byte	0x04, 0x1c
        /*004a*/ 	.short	(.L_18 - .L_17)


	//   ....[0]....
.L_17:
        /*004c*/ 	.word	0x00000190


	//   ....[1]....
        /*0050*/ 	.word	0x00000290


	//----- nvinfo : EIATTR_CRS_STACK_SIZE
	.align		4
.L_18:
        /*0054*/ 	.byte	0x04, 0x1e
        /*0056*/ 	.short	(.L_20 - .L_19)
.L_19:
        /*0058*/ 	.word	0x00000000


	//----- nvinfo : EIATTR_CBANK_PARAM_SIZE
	.align		4
.L_20:
        /*005c*/ 	.byte	0x03, 0x19
        /*005e*/ 	.short	0x0018


	//----- nvinfo : EIATTR_PARAM_CBANK
	.align		4
        /*0060*/ 	.byte	0x04, 0x0a
        /*0062*/ 	.short	(.L_22 - .L_21)
	.align		4
.L_21:
        /*0064*/ 	.word	index@(.nv.constant0._Z24output_projection_kernelPfS_S_)
        /*0068*/ 	.short	0x0380
        /*006a*/ 	.short	0x0018


	//----- nvinfo : EIATTR_SW_WAR
	.align		4
.L_22:
        /*006c*/ 	.byte	0x04, 0x36
        /*006e*/ 	.short	(.L_24 - .L_23)
.L_23:
        /*0070*/ 	.word	0x00000008
.L_24:


//--------------------- .nv.callgraph             --------------------------
	.section	.nv.callgraph,"",@"SHT_CUDA_CALLGRAPH"
	.align	4
	.sectionentsize	8
	.align		4
        /*0000*/ 	.word	0x00000000
	.align		4
        /*0004*/ 	.word	0xffffffff
	.align		4
        /*0008*/ 	.word	0x00000000
	.align		4
        /*000c*/ 	.word	0xfffffffe
	.align		4
        /*0010*/ 	.word	0x00000000
	.align		4
        /*0014*/ 	.word	0xfffffffd
	.align		4
        /*0018*/ 	.word	0x00000000
	.align		4
        /*001c*/ 	.word	0xfffffffc


//--------------------- .nv.constant4             --------------------------
	.section	.nv.constant4,"a",@progbits
	.align	8
	.align		8
.nv.constant4:
        /*0000*/ 	.dword	attn_out
	.align		8
        /*0008*/ 	.dword	W_O
	.align		8
        /*0010*/ 	.dword	output


//--------------------- .text._Z24output_projection_kernelPfS_S_ --------------------------
	.section	.text._Z24output_projection_kernelPfS_S_,"ax",@progbits
	.align	128
        .global         _Z24output_projection_kernelPfS_S_
        .type           _Z24output_projection_kernelPfS_S_,@function
        .size           _Z24output_projection_kernelPfS_S_,(.L_x_3 - _Z24output_projection_kernelPfS_S_)
        .other          _Z24output_projection_kernelPfS_S_,@"STO_CUDA_ENTRY STV_DEFAULT"
_Z24output_projection_kernelPfS_S_:
.text._Z24output_projection_kernelPfS_S_:
[----:B------:R-:W-:Y:S01]  /*0000*/  LDC R1, c[0x0][0x37c] ;  /* 0x0000df00ff017b82 */ /* 0x000fe20000000800 */
[----:B------:R-:W0:Y:S07]  /*0010*/  S2R R0, SR_TID.X ;  /* 0x0000000000007919 */ /* 0x000e2e0000002100 */
[----:B------:R-:W1:Y:S01]  /*0020*/  LDC R2, c[0x0][0x364] ;  /* 0x0000d900ff027b82 */ /* 0x000e620000000800 */
[----:B------:R-:W-:Y:S01]  /*0030*/  BSSY.RECONVERGENT B0, `(.L_x_0) ;  /* 0x0000015000007945 */ /* 0x000fe20003800200 */
[----:B------:R-:W1:Y:S06]  /*0040*/  S2R R9, SR_TID.Y ;  /* 0x0000000000097919 */ /* 0x000e6c0000002200 */
[----:B------:R-:W0:Y:S08]  /*0050*/  S2UR UR5, SR_CTAID.X ;  /* 0x00000000000579c3 */ /* 0x000e300000002500 */
[----:B------:R-:W0:Y:S08]  /*0060*/  LDC R3, c[0x0][0x360] ;  /* 0x0000d800ff037b82 */ /* 0x000e300000000800 */
[----:B------:R-:W1:Y:S01]  /*0070*/  S2UR UR4, SR_CTAID.Y ;  /* 0x00000000000479c3 */ /* 0x000e620000002600 */
[----:B0-----:R-:W-:-:S05]  /*0080*/  IMAD R0, R3, UR5, R0 ;  /* 0x0000000503007c24 */ /* 0x001fca000f8e0200 */
[C---:B------:R-:W-:Y:S02]  /*0090*/  ISETP.GT.AND P1, PT, R0.reuse, 0x7, PT ;  /* 0x000000070000780c */ /* 0x040fe40003f24270 */
[----:B------:R-:W-:Y:S01]  /*00a0*/  ISETP.GT.AND P0, PT, R0, 0x3f, PT ;  /* 0x0000003f0000780c */ /* 0x000fe20003f04270 */
[----:B-1----:R-:W-:Y:S01]  /*00b0*/  IMAD R9, R2, UR4, R9 ;  /* 0x0000000402097c24 */ /* 0x002fe2000f8e0209 */
[----:B------:R-:W0:Y:S04]  /*00c0*/  LDCU.64 UR4, c[0x0][0x358] ;  /* 0x00006b00ff0477ac */ /* 0x000e280008000a00 */
[C---:B------:R-:W-:Y:S02]  /*00d0*/  ISETP.GT.U32.OR P1, PT, R9.reuse, 0x7, P1 ;  /* 0x000000070900780c */ /* 0x040fe40000f24470 */
[----:B------:R-:W-:-:S11]  /*00e0*/  ISETP.GT.U32.OR P0, PT, R9, 0x7, P0 ;  /* 0x000000070900780c */ /* 0x000fd60000704470 */
[----:B------:R-:W-:Y:S05]  /*00f0*/  @P1 BRA `(.L_x_1) ;  /* 0x0000000000201947 */ /* 0x000fea0003800000 */
[----:B------:R-:W1:Y:S01]  /*0100*/  LDC.64 R2, c[0x0][0x380] ;  /* 0x0000e000ff027b82 */ /* 0x000e620000000a00 */
[----:B------:R-:W-:-:S05]  /*0110*/  LEA R5, R9, R0, 0x3 ;  /* 0x0000000009057211 */ /* 0x000fca00078e18ff */
[----:B-1----:R-:W-:Y:S02]  /*0120*/  IMAD.WIDE R2, R5, 0x4, R2 ;  /* 0x0000000405027825 */ /* 0x002fe400078e0202 */
[----:B------:R-:W1:Y:S04]  /*0130*/  LDC.64 R4, c[0x4][RZ] ;  /* 0x01000000ff047b82 */ /* 0x000e680000000a00 */
[----:B0-----:R-:W2:Y:S01]  /*0140*/  LDG.E R3, desc[UR4][R2.64] ;  /* 0x0000000402037981 */ /* 0x001ea2000c1e1900 */
[----:B-1----:R-:W-:-:S04]  /*0150*/  IMAD.WIDE.U32 R4, R9, 0x20, R4 ;  /* 0x0000002009047825 */ /* 0x002fc800078e0004 */
[----:B------:R-:W-:-:S05]  /*0160*/  IMAD.WIDE R4, R0, 0x4, R4 ;  /* 0x0000000400047825 */ /* 0x000fca00078e0204 */
[----:B--2---:R1:W-:Y:S02]  /*0170*/  STG.E desc[UR4][R4.64], R3 ;  /* 0x0000000304007986 */ /* 0x0043e4000c101904 */
.L_x_1:
[----:B0-----:R-:W-:Y:S05]  /*0180*/  BSYNC.RECONVERGENT B0 ;  /* 0x0000000000007941 */ /* 0x001fea0003800200 */
.L_x_0:
[----:B------:R-:W-:Y:S05]  /*0190*/  @P0 EXIT ;  /* 0x000000000000094d */ /* 0x000fea0003800000 */
[----:B-1----:R-:W0:Y:S01]  /*01a0*/  LDC.64 R2, c[0x0][0x388] ;  /* 0x0000e200ff027b82 */ /* 0x002e220000000a00 */
[----:B------:R-:W-:-:S07]  /*01b0*/  LEA R11, R9, R0, 0x6 ;  /* 0x00000000090b7211 */ /* 0x000fce00078e30ff */
[----:B------:R-:W1:Y:S08]  /*01c0*/  LDC.64 R4, c[0x4][0x8] ;  /* 0x01000200ff047b82 */ /* 0x000e700000000a00 */
[----:B------:R-:W2:Y:S01]  /*01d0*/  LDC.64 R6, c[0x4][0x10] ;  /* 0x01000400ff067b82 */ /* 0x000ea20000000a00 */
[----:B0-----:R-:W-:-:S06]  /*01e0*/  IMAD.WIDE R2, R11, 0x4, R2 ;  /* 0x000000040b027825 */ /* 0x001fcc00078e0202 */
[----:B------:R-:W3:Y:S01]  /*01f0*/  LDG.E R3, desc[UR4][R2.64] ;  /* 0x0000000402037981 */ /* 0x000ee2000c1e1900 */
[----:B-1----:R-:W-:-:S04]  /*0200*/  IMAD.WIDE.U32 R4, R9, 0x100, R4 ;  /* 0x0000010009047825 */ /* 0x002fc800078e0004 */
[----:B------:R-:W-:-:S04]  /*0210*/  IMAD.WIDE R4, R0, 0x4, R4 ;  /* 0x0000000400047825 */ /* 0x000fc800078e0204 */
[----:B--2---:R-:W-:Y:S02]  /*0220*/  IMAD.WIDE.U32 R6, R9, 0x100, R6 ;  /* 0x0000010009067825 */ /* 0x004fe400078e0006 */
[----:B------:R-:W0:Y:S02]  /*0230*/  LDC.64 R8, c[0x0][0x390] ;  /* 0x0000e400ff087b82 */ /* 0x000e240000000a00 */
[----:B------:R-:W-:Y:S01]  /*0240*/  IMAD.WIDE R6, R0, 0x4, R6 ;  /* 0x0000000400067825 */ /* 0x000fe200078e0206 */
[----:B---3--:R-:W-:Y:S05]  /*0250*/  STG.E desc[UR4][R4.64], R3 ;  /* 0x0000000304007986 */ /* 0x008fea000c101904 */
[----:B------:R-:W2:Y:S01]  /*0260*/  LDG.E R7, desc[UR4][R6.64] ;  /* 0x0000000406077981 */ /* 0x000ea2000c1e1900 */
[----:B0-----:R-:W-:-:S05]  /*0270*/  IMAD.WIDE R8, R11, 0x4, R8 ;  /* 0x000000040b087825 */ /* 0x001fca00078e0208 */
[----:B--2---:R-:W-:Y:S01]  /*0280*/  STG.E desc[UR4][R8.64], R7 ;  /* 0x0000000708007986 */ /* 0x004fe2000c101904 */
[----:B------:R-:W-:Y:S05]  /*0290*/  EXIT ;  /* 0x000000000000794d */ /* 0x000fea0003800000 */
.L_x_2:
[----:B------:R-:W-:-:S00]  /*02a0*/  BRA `(.L_x_2) ;  /* 0xfffffffc00fc7947 */ /* 0x000fc0000383ffff */
[----:B------:R-:W-:-:S00]  /*02b0*/  NOP ;  /* 0x0000000000007918 */ /* 0x000fc00000000000 */
        /* <DEDUP_REMOVED lines=12> */
.L_x_3:


//--------------------- .nv.shared.reserved.0     --------------------------
	.section	.nv.shared.reserved.0,"aw",@nobits
	.weak		__nv_reservedSMEM_offset_0_alias
	.size		__nv_reservedSMEM_offset_0_alias, 0, 64
	.other		__nv_reservedSMEM_offset_0_alias,@"STO_CUDA_RESERVED_SHARED STV_DEFAULT"
__nv_reservedSMEM_offset_0_alias:
	.zero		0
	.zero		64


//--------------------- .nv.global                --------------------------
	.section	.nv.global,"aw",@nobits
	.align	4
.nv.global:
	.type		attn_out,@object
	.size		attn_out,(output - attn_out)
attn_out:
	.zero		256
	.type		output,@object
	.size		output,(W_O - output)
output:
	.zero		2048
	.type		W_O,@object
	.size		W_O,(.L_1 - W_O)
W_O:
	.zero		2048
.L_1:


//--------------------- .nv.constant0._Z24output_projection_kernelPfS_S_ --------------------------
	.section	.nv.constant0._Z24output_projection_kernelPfS_S_,"a",@progbits
	.sectionflags	@""
	.align	4
.nv.constant0._Z24output_projection_kernelPfS_S_:
	.zero		920


//--------------------- SYMBOLS --------------------------

	.type		.nv.reservedSmem.offset0,@object
	.size		.nv.reservedSmem.offset0,0x4
